//
// Generated by NVIDIA NVVM Compiler
//
// Compiler Build ID: CL-36424714
// Cuda compilation tools, release 13.0, V13.0.88
// Based on NVVM 20.0.0
//

.version 9.0
.target sm_100
.address_size 64

	// .globl	_Z8findWordPcPii
.const .align 1 .b8 target_word[100];

.visible .entry _Z8findWordPcPii(
	.param .u64 .ptr .align 1 _Z8findWordPcPii_param_0,
	.param .u64 .ptr .align 1 _Z8findWordPcPii_param_1,
	.param .u32 _Z8findWordPcPii_param_2
)
{
	.reg .pred 	%p<6>;
	.reg .b16 	%rs<3>;
	.reg .b32 	%r<11>;
	.reg .b64 	%rd<11>;

	ld.param.u64 	%rd3, [_Z8findWordPcPii_param_0];
	ld.param.u64 	%rd4, [_Z8findWordPcPii_param_1];
	ld.param.u32 	%r4, [_Z8findWordPcPii_param_2];
	mov.u32 	%r5, %tid.x;
	mov.u32 	%r6, %ctaid.x;
	mov.u32 	%r7, %ntid.x;
	mad.lo.s32 	%r1, %r6, %r7, %r5;
	setp.gt.s32 	%p1, %r1, 4;
	@%p1 bra 	$L__BB0_5;
	mul.lo.s32 	%r9, %r4, %r1;
	cvt.s64.s32 	%rd1, %r9;
	cvta.to.global.u64 	%rd2, %rd3;
	mov.b32 	%r10, 0;
	mov.u64 	%rd6, target_word;
$L__BB0_2:
	cvt.u64.u32 	%rd5, %r10;
	add.s64 	%rd7, %rd6, %rd5;
	ld.const.u8 	%rs1, [%rd7];
	add.s64 	%rd8, %rd5, %rd1;
	add.s64 	%rd9, %rd2, %rd8;
	ld.global.u8 	%rs2, [%rd9];
	setp.ne.s16 	%p2, %rs1, %rs2;
	@%p2 bra 	$L__BB0_5;
	setp.ne.s16 	%p3, %rs1, 0;
	add.s32 	%r3, %r10, 1;
	setp.lt.u32 	%p4, %r10, 99;
	and.pred  	%p5, %p3, %p4;
	mov.u32 	%r10, %r3;
	@%p5 bra 	$L__BB0_2;
	cvta.to.global.u64 	%rd10, %rd4;
	st.global.u32 	[%rd10], %r1;
$L__BB0_5:
	ret;

}


// ===== COMPILED SASS (sm_100) =====

	.target	sm_100

	.elftype	@"ET_EXEC"


//--------------------- .note.nv.tkinfo           --------------------------
	.section	.note.nv.tkinfo,"",@"SHT_NOTE"
	.sectionflags	@"SHF_NOTE_NV_TKINFO"
	.tkinfo
        /*0018*/ 	.word	0x00000002
        /*0030*/ 	.string	""
        /*0030*/ 	.string	"ptxas"
        /*0030*/ 	.string	"Cuda compilation tools, release 13.0, V13.0.88"
        /*0030*/ 	.string	"Build cuda_13.0.r13.0/compiler.36424714_0"
        /*0030*/ 	.string	"-arch sm_100 -m 64 "



//--------------------- .note.nv.cuinfo           --------------------------
	.section	.note.nv.cuinfo,"",@"SHT_NOTE"
	.sectionflags	@"SHF_NOTE_NV_CUINFO"
        /*0018*/ 	.short	0x0002
        /*001a*/ 	.short	0x0064
        /*001c*/ 	.short	0x0082
	.zero		2


//--------------------- .nv.info                  --------------------------
	.section	.nv.info,"",@"SHT_CUDA_INFO"
	.align	4


	//----- nvinfo : EIATTR_REGCOUNT
	.align		4
        /*0000*/ 	.byte	0x04, 0x2f
        /*0002*/ 	.short	(.L_2 - .L_1)
	.align		4
.L_1:
        /*0004*/ 	.word	index@(_Z8findWordPcPii)
        /*0008*/ 	.word	0x0000000c


	//----- nvinfo : EIATTR_FRAME_SIZE
	.align		4
.L_2:
        /*000c*/ 	.byte	0x04, 0x11
        /*000e*/ 	.short	(.L_4 - .L_3)
	.align		4
.L_3:
        /*0010*/ 	.word	index@(_Z8findWordPcPii)
        /*0014*/ 	.word	0x00000000


	//----- nvinfo : EIATTR_MIN_STACK_SIZE
	.align		4
.L_4:
        /*0018*/ 	.byte	0x04, 0x12
        /*001a*/ 	.short	(.L_6 - .L_5)
	.align		4
.L_5:
        /*001c*/ 	.word	index@(_Z8findWordPcPii)
        /*0020*/ 	.word	0x00000000
.L_6:


//--------------------- .nv.compat                --------------------------
	.section	.nv.compat,"",@"SHT_CUDA_COMPAT_INFO"
	.align	4
        /*0000*/ 	.byte	0x02, 0x09, 0x00, 0x00, 0x02, 0x02, 0x01, 0x00, 0x02, 0x05, 0x05, 0x00, 0x03, 0x07, 0x01, 0x01
        /*0010*/ 	.byte	0x02, 0x03, 0x00, 0x00, 0x02, 0x06, 0x01, 0x00, 0x04, 0x0b, 0x08, 0x00, 0x09, 0x00, 0x00, 0x00
        /*0020*/ 	.byte	0x00, 0x00, 0x00, 0x00


//--------------------- .nv.info._Z8findWordPcPii --------------------------
	.section	.nv.info._Z8findWordPcPii,"",@"SHT_CUDA_INFO"
	.sectionflags	@""
	.align	4


	//----- nvinfo : EIATTR_CUDA_API_VERSION
	.align		4
        /*0000*/ 	.byte	0x04, 0x37
        /*0002*/ 	.short	(.L_8 - .L_7)
.L_7:
        /*0004*/ 	.word	0x00000082


	//----- nvinfo : EIATTR_KPARAM_INFO
	.align		4
.L_8:
        /*0008*/ 	.byte	0x04, 0x17
        /*000a*/ 	.short	(.L_10 - .L_9)
.L_9:
        /*000c*/ 	.word	0x00000000
        /*0010*/ 	.short	0x0002
        /*0012*/ 	.short	0x0010
        /*0014*/ 	.byte	0x00, 0xf0, 0x11, 0x00


	//----- nvinfo : EIATTR_KPARAM_INFO
	.align		4
.L_10:
        /*0018*/ 	.byte	0x04, 0x17
        /*001a*/ 	.short	(.L_12 - .L_11)
.L_11:
        /*001c*/ 	.word	0x00000000
        /*0020*/ 	.short	0x0001
        /*0022*/ 	.short	0x0008
        /*0024*/ 	.byte	0x00, 0xf5, 0x21, 0x00


	//----- nvinfo : EIATTR_KPARAM_INFO
	.align		4
.L_12:
        /*0028*/ 	.byte	0x04, 0x17
        /*002a*/ 	.short	(.L_14 - .L_13)
.L_13:
        /*002c*/ 	.word	0x00000000
        /*0030*/ 	.short	0x0000
        /*0032*/ 	.short	0x0000
        /*0034*/ 	.byte	0x00, 0xf5, 0x21, 0x00


	//----- nvinfo : EIATTR_SPARSE_MMA_MASK
	.align		4
.L_14:
        /*0038*/ 	.byte	0x03, 0x50
        /*003a*/ 	.short	0x0000


	//----- nvinfo : EIATTR_MAXREG_COUNT
	.align		4
        /*003c*/ 	.byte	0x03, 0x1b
        /*003e*/ 	.short	0x00ff


	//----- nvinfo : EIATTR_MERCURY_ISA_VERSION
	.align		4
        /*0040*/ 	.byte	0x03, 0x5f
        /*0042*/ 	.short	0x0101


	//----- nvinfo : EIATTR_VRC_CTA_INIT_COUNT
	.align		4
        /*0044*/ 	.byte	0x02, 0x4a
	.zero		1
	.zero		1


	//----- nvinfo : EIATTR_EXIT_INSTR_OFFSETS
	.align		4
        /*0048*/ 	.byte	0x04, 0x1c
        /*004a*/ 	.short	(.L_16 - .L_15)


	//   ....[0]....
.L_15:
        /*004c*/ 	.word	0x00000060


	//   ....[1]....
        /*0050*/ 	.word	0x00000120


	//   ....[2]....
        /*0054*/ 	.word	0x00000190


	//----- nvinfo : EIATTR_CBANK_PARAM_SIZE
	.align		4
.L_16:
        /*0058*/ 	.byte	0x03, 0x19
        /*005a*/ 	.short	0x0014


	//----- nvinfo : EIATTR_PARAM_CBANK
	.align		4
        /*005c*/ 	.byte	0x04, 0x0a
        /*005e*/ 	.short	(.L_18 - .L_17)
	.align		4
.L_17:
        /*0060*/ 	.word	index@(.nv.constant0._Z8findWordPcPii)
        /*0064*/ 	.short	0x0380
        /*0066*/ 	.short	0x0014


	//----- nvinfo : EIATTR_SW_WAR
	.align		4
.L_18:
        /*0068*/ 	.byte	0x04, 0x36
        /*006a*/ 	.short	(.L_20 - .L_19)
.L_19:
        /*006c*/ 	.word	0x00000008
.L_20:


//--------------------- .nv.callgraph             --------------------------
	.section	.nv.callgraph,"",@"SHT_CUDA_CALLGRAPH"
	.align	4
	.sectionentsize	8
	.align		4
        /*0000*/ 	.word	0x00000000
	.align		4
        /*0004*/ 	.word	0xffffffff
	.align		4
        /*0008*/ 	.word	0x00000000
	.align		4
        /*000c*/ 	.word	0xfffffffe
	.align		4
        /*0010*/ 	.word	0x00000000
	.align		4
        /*0014*/ 	.word	0xfffffffd
	.align		4
        /*0018*/ 	.word	0x00000000
	.align		4
        /*001c*/ 	.word	0xfffffffc


//--------------------- .nv.constant3             --------------------------
	.section	.nv.constant3,"a",@progbits
.nv.constant3:
	.type		target_word,@object
	.size		target_word,(.L_0 - target_word)
target_word:
	.zero		100
.L_0:


//--------------------- .text._Z8findWordPcPii    --------------------------
	.section	.text._Z8findWordPcPii,"ax",@progbits
	.align	128
        .global         _Z8findWordPcPii
        .type           _Z8findWordPcPii,@function
        .size           _Z8findWordPcPii,(.L_x_2 - _Z8findWordPcPii)
        .other          _Z8findWordPcPii,@"STO_CUDA_ENTRY STV_DEFAULT"
_Z8findWordPcPii:
.text._Z8findWordPcPii:
[----:B------:R-:W-:Y:S01]  /*0000*/  LDC R1, c[0x0][0x37c] ;  /* 0x0000df00ff017b82 */ /* 0x000fe20000000800 */
[----:B------:R-:W0:Y:S07]  /*0010*/  S2R R5, SR_TID.X ;  /* 0x0000000000057919 */ /* 0x000e2e0000002100 */
[----:B------:R-:W0:Y:S08]  /*0020*/  S2UR UR4, SR_CTAID.X ;  /* 0x00000000000479c3 */ /* 0x000e300000002500 */
[----:B------:R-:W0:Y:S02]  /*0030*/  LDC R0, c[0x0][0x360] ;  /* 0x0000d800ff007b82 */ /* 0x000e240000000800 */
[----:B0-----:R-:W-:-:S05]  /*0040*/  IMAD R5, R0, UR4, R5 ;  /* 0x0000000400057c24 */ /* 0x001fca000f8e0205 */
[----:B------:R-:W-:-:S13]  /*0050*/  ISETP.GT.AND P0, PT, R5, 0x4, PT ;  /* 0x000000040500780c */ /* 0x000fda0003f04270 */
[----:B------:R-:W-:Y:S05]  /*0060*/  @P0 EXIT ;  /* 0x000000000000094d */ /* 0x000fea0003800000 */
[----:B------:R-:W0:Y:S01]  /*0070*/  LDCU UR6, c[0x0][0x390] ;  /* 0x00007200ff0677ac */ /* 0x000e220008000800 */
[----:B------:R-:W-:Y:S01]  /*0080*/  IMAD.MOV.U32 R7, RZ, RZ, RZ ;  /* 0x000000ffff077224 */ /* 0x000fe200078e00ff */
[----:B------:R-:W1:Y:S01]  /*0090*/  LDCU.64 UR4, c[0x0][0x358] ;  /* 0x00006b00ff0477ac */ /* 0x000e620008000a00 */
[----:B------:R-:W2:Y:S01]  /*00a0*/  LDCU.64 UR8, c[0x0][0x380] ;  /* 0x00007000ff0877ac */ /* 0x000ea20008000a00 */
[----:B0-----:R-:W-:-:S05]  /*00b0*/  IMAD R0, R5, UR6, RZ ;  /* 0x0000000605007c24 */ /* 0x001fca000f8e02ff */
[----:B-12---:R-:W-:-:S07]  /*00c0*/  SHF.R.S32.HI R4, RZ, 0x1f, R0 ;  /* 0x0000001fff047819 */ /* 0x006fce0000011400 */
.L_x_0:
[----:B------:R-:W-:-:S04]  /*00d0*/  IADD3 R2, P0, P1, R7, UR8, R0 ;  /* 0x0000000807027c10 */ /* 0x000fc8000f91e000 */
[----:B------:R-:W-:-:S05]  /*00e0*/  IADD3.X R3, PT, PT, RZ, UR9, R4, P0, P1 ;  /* 0x00000009ff037c10 */ /* 0x000fca00087e2404 */
[----:B------:R-:W2:Y:S01]  /*00f0*/  LDG.E.U8 R2, desc[UR4][R2.64] ;  /* 0x0000000402027981 */ /* 0x000ea2000c1e1100 */
[----:B------:R-:W2:Y:S02]  /*0100*/  LDC.U8 R9, c[0x3][R7] ;  /* 0x00c0000007097b82 */ /* 0x000ea40000000000 */
[----:B--2---:R-:W-:-:S13]  /*0110*/  ISETP.NE.AND P0, PT, R9, R2, PT ;  /* 0x000000020900720c */ /* 0x004fda0003f05270 */
[----:B------:R-:W-:Y:S05]  /*0120*/  @P0 EXIT ;  /* 0x000000000000094d */ /* 0x000fea0003800000 */
[----:B------:R-:W-:Y:S02]  /*0130*/  ISETP.NE.AND P1, PT, R9, RZ, PT ;  /* 0x000000ff0900720c */ /* 0x000fe40003f25270 */
[C---:B------:R-:W-:Y:S01]  /*0140*/  ISETP.GE.U32.AND P0, PT, R7.reuse, 0x63, PT ;  /* 0x000000630700780c */ /* 0x040fe20003f06070 */
[----:B------:R-:W-:-:S12]  /*0150*/  VIADD R7, R7, 0x1 ;  /* 0x0000000107077836 */ /* 0x000fd80000000000 */
[----:B------:R-:W-:Y:S05]  /*0160*/  @!P0 BRA P1, `(.L_x_0) ;  /* 0xfffffffc00d88947 */ /* 0x000fea000083ffff */
[----:B------:R-:W0:Y:S02]  /*0170*/  LDC.64 R2, c[0x0][0x388] ;  /* 0x0000e200ff027b82 */ /* 0x000e240000000a00 */
[----:B0-----:R-:W-:Y:S01]  /*0180*/  STG.E desc[UR4][R2.64], R5 ;  /* 0x0000000502007986 */ /* 0x001fe2000c101904 */
[----:B------:R-:W-:Y:S05]  /*0190*/  EXIT ;  /* 0x000000000000794d */ /* 0x000fea0003800000 */
.L_x_1:
[----:B------:R-:W-:-:S00]  /*01a0*/  BRA `(.L_x_1) ;  /* 0xfffffffc00fc7947 */ /* 0x000fc0000383ffff */
[----:B------:R-:W-:-:S00]  /*01b0*/  NOP ;  /* 0x0000000000007918 */ /* 0x000fc00000000000 */
        /* <DEDUP_REMOVED lines=12> */
.L_x_2:


//--------------------- .nv.shared.reserved.0     --------------------------
	.section	.nv.shared.reserved.0,"aw",@nobits
	.weak		__nv_reservedSMEM_offset_0_alias
	.size		__nv_reservedSMEM_offset_0_alias, 0, 64
	.other		__nv_reservedSMEM_offset_0_alias,@"STO_CUDA_RESERVED_SHARED STV_DEFAULT"
__nv_reservedSMEM_offset_0_alias:
	.zero		0
	.zero		64


//--------------------- .nv.constant0._Z8findWordPcPii --------------------------
	.section	.nv.constant0._Z8findWordPcPii,"a",@progbits
	.sectionflags	@""
	.align	4
.nv.constant0._Z8findWordPcPii:
	.zero		916


//--------------------- SYMBOLS --------------------------

	.type		.nv.reservedSmem.offset0,@object
	.size		.nv.reservedSmem.offset0,0x4
